	.headerflags	@"EF_CUDA_TEXMODE_UNIFIED EF_CUDA_64BIT_ADDRESS EF_CUDA_ACCELERATORS EF_CUDA_SM90 EF_CUDA_VIRTUAL_SM(EF_CUDA_SM90)"
	.elftype	@"ET_EXEC"


//--------------------- .nv.info                  --------------------------
	.section	.nv.info,"",@"SHT_CUDA_INFO"
	.align	4


	//----- nvinfo : EIATTR_REGCOUNT
	.align		4
        /*0000*/ 	.byte	0x04, 0x2f
        /*0002*/ 	.short	(.L_3 - .L_2)
	.align		4
.L_2:
        /*0004*/ 	.word	index@(triton_poi_fused__native_batch_norm_legit_no_training_add_mul_softplus_tanh_6)
        /*0008*/ 	.word	0x00000014


	//----- nvinfo : EIATTR_MIN_STACK_SIZE
	.align		4
.L_3:
        /*000c*/ 	.byte	0x04, 0x12
        /*000e*/ 	.short	(.L_5 - .L_4)
	.align		4
.L_4:
        /*0010*/ 	.word	index@(triton_poi_fused__native_batch_norm_legit_no_training_add_mul_softplus_tanh_6)
        /*0014*/ 	.word	0x00000000


	//----- nvinfo : EIATTR_FRAME_SIZE
	.align		4
.L_5:
        /*0018*/ 	.byte	0x04, 0x11
        /*001a*/ 	.short	(.L_7 - .L_6)
	.align		4
.L_6:
        /*001c*/ 	.word	index@(triton_poi_fused__native_batch_norm_legit_no_training_add_mul_softplus_tanh_6)
        /*0020*/ 	.word	0x00000000


	//----- nvinfo : EIATTR_MIN_STACK_SIZE
	.align		4
.L_7:
        /*0024*/ 	.byte	0x04, 0x12
        /*0026*/ 	.short	(.L_9 - .L_8)
	.align		4
.L_8:
        /*0028*/ 	.word	index@(triton_poi_fused__native_batch_norm_legit_no_training_add_mul_softplus_tanh_6)
        /*002c*/ 	.word	0x00000000
.L_9:


//--------------------- .nv.info.triton_poi_fused__native_batch_norm_legit_no_training_add_mul_softplus_tanh_6 --------------------------
	.section	.nv.info.triton_poi_fused__native_batch_norm_legit_no_training_add_mul_softplus_tanh_6,"",@"SHT_CUDA_INFO"
	.sectionflags	@""
	.align	4


	//----- nvinfo : EIATTR_CUDA_API_VERSION
	.align		4
        /*0000*/ 	.byte	0x04, 0x37
        /*0002*/ 	.short	(.L_11 - .L_10)
.L_10:
        /*0004*/ 	.word	0x0000007c


	//----- nvinfo : EIATTR_KPARAM_INFO
	.align		4
.L_11:
        /*0008*/ 	.byte	0x04, 0x17
        /*000a*/ 	.short	(.L_13 - .L_12)
.L_12:
        /*000c*/ 	.word	0x00000000
        /*0010*/ 	.short	0x0007
        /*0012*/ 	.short	0x0038
        /*0014*/ 	.byte	0x00, 0xf0, 0x11, 0x00


	//----- nvinfo : EIATTR_KPARAM_INFO
	.align		4
.L_13:
        /*0018*/ 	.byte	0x04, 0x17
        /*001a*/ 	.short	(.L_15 - .L_14)
.L_14:
        /*001c*/ 	.word	0x00000000
        /*0020*/ 	.short	0x0006
        /*0022*/ 	.short	0x0030
        /*0024*/ 	.byte	0x00, 0xf4, 0x21, 0x00


	//----- nvinfo : EIATTR_KPARAM_INFO
	.align		4
.L_15:
        /*0028*/ 	.byte	0x04, 0x17
        /*002a*/ 	.short	(.L_17 - .L_16)
.L_16:
        /*002c*/ 	.word	0x00000000
        /*0030*/ 	.short	0x0005
        /*0032*/ 	.short	0x0028
        /*0034*/ 	.byte	0x00, 0xf4, 0x21, 0x00


	//----- nvinfo : EIATTR_KPARAM_INFO
	.align		4
.L_17:
        /*0038*/ 	.byte	0x04, 0x17
        /*003a*/ 	.short	(.L_19 - .L_18)
.L_18:
        /*003c*/ 	.word	0x00000000
        /*0040*/ 	.short	0x0004
        /*0042*/ 	.short	0x0020
        /*0044*/ 	.byte	0x00, 0xf4, 0x21, 0x00


	//----- nvinfo : EIATTR_KPARAM_INFO
	.align		4
.L_19:
        /*0048*/ 	.byte	0x04, 0x17
        /*004a*/ 	.short	(.L_21 - .L_20)
.L_20:
        /*004c*/ 	.word	0x00000000
        /*0050*/ 	.short	0x0003
        /*0052*/ 	.short	0x0018
        /*0054*/ 	.byte	0x00, 0xf4, 0x21, 0x00


	//----- nvinfo : EIATTR_KPARAM_INFO
	.align		4
.L_21:
        /*0058*/ 	.byte	0x04, 0x17
        /*005a*/ 	.short	(.L_23 - .L_22)
.L_22:
        /*005c*/ 	.word	0x00000000
        /*0060*/ 	.short	0x0002
        /*0062*/ 	.short	0x0010
        /*0064*/ 	.byte	0x00, 0xf4, 0x21, 0x00


	//----- nvinfo : EIATTR_KPARAM_INFO
	.align		4
.L_23:
        /*0068*/ 	.byte	0x04, 0x17
        /*006a*/ 	.short	(.L_25 - .L_24)
.L_24:
        /*006c*/ 	.word	0x00000000
        /*0070*/ 	.short	0x0001
        /*0072*/ 	.short	0x0008
        /*0074*/ 	.byte	0x00, 0xf4, 0x21, 0x00


	//----- nvinfo : EIATTR_KPARAM_INFO
	.align		4
.L_25:
        /*0078*/ 	.byte	0x04, 0x17
        /*007a*/ 	.short	(.L_27 - .L_26)
.L_26:
        /*007c*/ 	.word	0x00000000
        /*0080*/ 	.short	0x0000
        /*0082*/ 	.short	0x0000
        /*0084*/ 	.byte	0x00, 0xf4, 0x21, 0x00


	//----- nvinfo : EIATTR_SPARSE_MMA_MASK
	.align		4
.L_27:
        /*0088*/ 	.byte	0x03, 0x50
        /*008a*/ 	.short	0x0000


	//----- nvinfo : EIATTR_MAXREG_COUNT
	.align		4
        /*008c*/ 	.byte	0x03, 0x1b
        /*008e*/ 	.short	0x00ff


	//----- nvinfo : EIATTR_EXIT_INSTR_OFFSETS
	.align		4
        /*0090*/ 	.byte	0x04, 0x1c
        /*0092*/ 	.short	(.L_29 - .L_28)


	//   ....[0]....
.L_28:
        /*0094*/ 	.word	0x00000b50


	//----- nvinfo : EIATTR_REQNTID
	.align		4
.L_29:
        /*0098*/ 	.byte	0x04, 0x10
        /*009a*/ 	.short	(.L_31 - .L_30)
.L_30:
        /*009c*/ 	.word	0x00000100
        /*00a0*/ 	.word	0x00000001
        /*00a4*/ 	.word	0x00000001


	//----- nvinfo : EIATTR_CRS_STACK_SIZE
	.align		4
.L_31:
        /*00a8*/ 	.byte	0x04, 0x1e
        /*00aa*/ 	.short	(.L_33 - .L_32)
.L_32:
        /*00ac*/ 	.word	0x00000000


	//----- nvinfo : EIATTR_CBANK_PARAM_SIZE
	.align		4
.L_33:
        /*00b0*/ 	.byte	0x03, 0x19
        /*00b2*/ 	.short	0x003c


	//----- nvinfo : EIATTR_PARAM_CBANK
	.align		4
        /*00b4*/ 	.byte	0x04, 0x0a
        /*00b6*/ 	.short	(.L_35 - .L_34)
	.align		4
.L_34:
        /*00b8*/ 	.word	index@(.nv.constant0.triton_poi_fused__native_batch_norm_legit_no_training_add_mul_softplus_tanh_6)
        /*00bc*/ 	.short	0x0210
        /*00be*/ 	.short	0x003c


	//----- nvinfo : EIATTR_SW_WAR
	.align		4
.L_35:
        /*00c0*/ 	.byte	0x04, 0x36
        /*00c2*/ 	.short	(.L_37 - .L_36)
.L_36:
        /*00c4*/ 	.word	0x00000008
.L_37:


//--------------------- .nv.callgraph             --------------------------
	.section	.nv.callgraph,"",@"SHT_CUDA_CALLGRAPH"
	.align	4
	.sectionentsize	8
	.align		4
        /*0000*/ 	.word	0x00000000
	.align		4
        /*0004*/ 	.word	0xffffffff
	.align		4
        /*0008*/ 	.word	0x00000000
	.align		4
        /*000c*/ 	.word	0xfffffffe
	.align		4
        /*0010*/ 	.word	0x00000000
	.align		4
        /*0014*/ 	.word	0xfffffffd
	.align		4
        /*0018*/ 	.word	0x00000000
	.align		4
        /*001c*/ 	.word	0xfffffffc


//--------------------- .nv.constant4             --------------------------
	.section	.nv.constant4,"a",@progbits
	.align	8
	.align		8
.nv.constant4:
        /*0000*/ 	.dword	_$_str
	.align		8
        /*0008*/ 	.dword	_$_str_$_2


//--------------------- .text.triton_poi_fused__native_batch_norm_legit_no_training_add_mul_softplus_tanh_6 --------------------------
	.section	.text.triton_poi_fused__native_batch_norm_legit_no_training_add_mul_softplus_tanh_6,"ax",@progbits
	.align	128
        .global         triton_poi_fused__native_batch_norm_legit_no_training_add_mul_softplus_tanh_6
        .type           triton_poi_fused__native_batch_norm_legit_no_training_add_mul_softplus_tanh_6,@function
        .size           triton_poi_fused__native_batch_norm_legit_no_training_add_mul_softplus_tanh_6,(.L_x_11 - triton_poi_fused__native_batch_norm_legit_no_training_add_mul_softplus_tanh_6)
        .other          triton_poi_fused__native_batch_norm_legit_no_training_add_mul_softplus_tanh_6,@"STO_CUDA_ENTRY STV_DEFAULT"
triton_poi_fused__native_batch_norm_legit_no_training_add_mul_softplus_tanh_6:
.text.triton_poi_fused__native_batch_norm_legit_no_training_add_mul_softplus_tanh_6:
[----:B------:R-:W0:Y:S01]  /*0000*/  LDC R1, c[0x0][0x28] ;  /* 0x00000a00ff017b82 */ /* 0x000e220000000800 */
[----:B------:R-:W1:Y:S07]  /*0010*/  S2R R0, SR_TID.X ;  /* 0x0000000000007919 */ /* 0x000e6e0000002100 */
[----:B------:R-:W2:Y:S01]  /*0020*/  LDC.64 R6, c[0x0][0x228] ;  /* 0x00008a00ff067b82 */ /* 0x000ea20000000a00 */
[----:B------:R-:W-:Y:S01]  /*0030*/  ULDC.64 UR4, c[0x0][0x208] ;  /* 0x0000820000047ab9 */ /* 0x000fe20000000a00 */
[----:B------:R-:W3:Y:S06]  /*0040*/  S2R R5, SR_CTAID.X ;  /* 0x0000000000057919 */ /* 0x000eec0000002500 */
[----:B------:R-:W4:Y:S08]  /*0050*/  LDC.64 R8, c[0x0][0x218] ;  /* 0x00008600ff087b82 */ /* 0x000f300000000a00 */
[----:B------:R-:W5:Y:S08]  /*0060*/  LDC.64 R10, c[0x0][0x220] ;  /* 0x00008800ff0a7b82 */ /* 0x000f700000000a00 */
[----:B------:R-:W5:Y:S01]  /*0070*/  LDC.64 R12, c[0x0][0x230] ;  /* 0x00008c00ff0c7b82 */ /* 0x000f620000000a00 */
[----:B-1----:R-:W-:-:S07]  /*0080*/  SHF.L.U32 R0, R0, 0x1, RZ ;  /* 0x0000000100007819 */ /* 0x002fce00000006ff */
[----:B------:R-:W1:Y:S01]  /*0090*/  LDC.64 R14, c[0x0][0x238] ;  /* 0x00008e00ff0e7b82 */ /* 0x000e620000000a00 */
[----:B---3--:R-:W-:Y:S02]  /*00a0*/  SHF.R.S32.HI R3, RZ, 0x16, R5 ;  /* 0x00000016ff037819 */ /* 0x008fe40000011405 */
[----:B------:R-:W-:Y:S02]  /*00b0*/  LOP3.LUT R0, R0, 0x1fe, RZ, 0xc0, !PT ;  /* 0x000001fe00007812 */ /* 0x000fe400078ec0ff */
[----:B------:R-:W-:Y:S02]  /*00c0*/  SGXT R3, R3, 0x1 ;  /* 0x000000010303781a */ /* 0x000fe40000000200 */
[----:B------:R-:W-:-:S04]  /*00d0*/  LEA R4, R5, R0, 0x9 ;  /* 0x0000000005047211 */ /* 0x000fc800078e48ff */
[----:B------:R-:W-:-:S04]  /*00e0*/  LEA.HI R3, R3, R4, RZ, 0x6 ;  /* 0x0000000403037211 */ /* 0x000fc800078f30ff */
[----:B------:R-:W-:-:S04]  /*00f0*/  LOP3.LUT R3, R3, 0xffffffc0, RZ, 0xc0, !PT ;  /* 0xffffffc003037812 */ /* 0x000fc800078ec0ff */
[----:B------:R-:W-:-:S05]  /*0100*/  IADD3 R3, R4, -R3, RZ ;  /* 0x8000000304037210 */ /* 0x000fca0007ffe0ff */
[----:B--2---:R-:W-:-:S06]  /*0110*/  IMAD.WIDE R6, R3, 0x4, R6 ;  /* 0x0000000403067825 */ /* 0x004fcc00078e0206 */
[----:B------:R-:W2:Y:S01]  /*0120*/  LDG.E.EL.64 R6, desc[UR4][R6.64] ;  /* 0x0000000406067981 */ /* 0x000ea2000c2e1b00 */
[----:B----4-:R-:W-:-:S04]  /*0130*/  IMAD.WIDE R8, R4, 0x4, R8 ;  /* 0x0000000404087825 */ /* 0x010fc800078e0208 */
[C---:B0----5:R-:W-:Y:S02]  /*0140*/  IMAD.WIDE R10, R3.reuse, 0x4, R10 ;  /* 0x00000004030a7825 */ /* 0x061fe400078e020a */
[----:B------:R-:W3:Y:S02]  /*0150*/  LDG.E.64 R8, desc[UR4][R8.64] ;  /* 0x0000000408087981 */ /* 0x000ee4000c1e1b00 */
[C---:B------:R-:W-:Y:S02]  /*0160*/  IMAD.WIDE R12, R3.reuse, 0x4, R12 ;  /* 0x00000004030c7825 */ /* 0x040fe400078e020c */
[----:B------:R-:W3:Y:S02]  /*0170*/  LDG.E.EL.64 R10, desc[UR4][R10.64] ;  /* 0x000000040a0a7981 */ /* 0x000ee4000c2e1b00 */
[----:B-1----:R-:W-:Y:S02]  /*0180*/  IMAD.WIDE R14, R3, 0x4, R14 ;  /* 0x00000004030e7825 */ /* 0x002fe400078e020e */
[----:B------:R-:W4:Y:S01]  /*0190*/  LDG.E.EL.64 R12, desc[UR4][R12.64] ;  /* 0x000000040c0c7981 */ /* 0x000f22000c2e1b00 */
[----:B------:R-:W0:Y:S03]  /*01a0*/  LDC.64 R2, c[0x0][0x240] ;  /* 0x00009000ff027b82 */ /* 0x000e260000000a00 */
[----:B------:R-:W4:Y:S01]  /*01b0*/  LDG.E.EL.64 R14, desc[UR4][R14.64] ;  /* 0x000000040e0e7981 */ /* 0x000f22000c2e1b00 */
[----:B0-----:R-:W-:-:S06]  /*01c0*/  IMAD.WIDE R2, R4, 0x4, R2 ;  /* 0x0000000404027825 */ /* 0x001fcc00078e0202 */
[----:B------:R-:W5:Y:S01]  /*01d0*/  LDG.E.64 R2, desc[UR4][R2.64] ;  /* 0x0000000402027981 */ /* 0x000f62000c1e1b00 */
[----:B------:R-:W-:Y:S01]  /*01e0*/  HFMA2.MMA R0, -RZ, RZ, 1.625, 0 ;  /* 0x3e800000ff007435 */ /* 0x000fe200000001ff */
[----:B------:R-:W-:Y:S01]  /*01f0*/  BSSY B0, `(.L_x_0) ;  /* 0x0000057000007945 */ /* 0x000fe20003800000 */
[----:B--2---:R-:W-:Y:S01]  /*0200*/  FADD R6, R6, 9.9999997473787516356e-06 ;  /* 0x3727c5ac06067421 */ /* 0x004fe20000000000 */
[----:B------:R-:W-:-:S03]  /*0210*/  FADD R7, R7, 9.9999997473787516356e-06 ;  /* 0x3727c5ac07077421 */ /* 0x000fc60000000000 */
[----:B------:R-:W0:Y:S01]  /*0220*/  MUFU.SQRT R5, R6 ;  /* 0x0000000600057308 */ /* 0x000e220000002000 */
[----:B---3--:R-:W-:-:S07]  /*0230*/  FADD R8, R8, -R10 ;  /* 0x8000000a08087221 */ /* 0x008fce0000000000 */
[----:B------:R-:W1:Y:S01]  /*0240*/  MUFU.SQRT R16, R7 ;  /* 0x0000000700107308 */ /* 0x000e620000002000 */
[----:B------:R-:W-:Y:S01]  /*0250*/  FADD R9, R9, -R11 ;  /* 0x8000000b09097221 */ /* 0x000fe20000000000 */
[C---:B0-----:R-:W-:Y:S02]  /*0260*/  FSETP.GT.AND P0, PT, R5.reuse, 8.50705917302346158658e+37, PT ;  /* 0x7e8000000500780b */ /* 0x041fe40003f04000 */
[----:B------:R-:W-:Y:S02]  /*0270*/  FSETP.GEU.AND P2, PT, R5, 1.175494350822287508e-38, PT ;  /* 0x008000000500780b */ /* 0x000fe40003f4e000 */
[----:B------:R-:W-:Y:S02]  /*0280*/  FSEL R6, R0, 1, P0 ;  /* 0x3f80000000067808 */ /* 0x000fe40000000000 */
[C---:B-1----:R-:W-:Y:S02]  /*0290*/  FSETP.GT.AND P1, PT, R16.reuse, 8.50705917302346158658e+37, PT ;  /* 0x7e8000001000780b */ /* 0x042fe40003f24000 */
[----:B------:R-:W-:-:S02]  /*02a0*/  FSETP.GEU.AND P3, PT, R16, 1.175494350822287508e-38, PT ;  /* 0x008000001000780b */ /* 0x000fc40003f6e000 */
[----:B------:R-:W-:-:S03]  /*02b0*/  FSEL R17, R0, 1, P1 ;  /* 0x3f80000000117808 */ /* 0x000fc60000800000 */
[----:B------:R-:W-:Y:S02]  /*02c0*/  @P0 FMUL R5, R5, 0.25 ;  /* 0x3e80000005050820 */ /* 0x000fe40000400000 */
[----:B------:R-:W-:Y:S02]  /*02d0*/  @!P2 FMUL R6, R6, 16777216 ;  /* 0x4b8000000606a820 */ /* 0x000fe40000400000 */
[----:B------:R-:W-:Y:S02]  /*02e0*/  @!P2 FMUL R5, R5, 16777216 ;  /* 0x4b8000000505a820 */ /* 0x000fe40000400000 */
[----:B------:R-:W-:-:S04]  /*02f0*/  @P1 FMUL R16, R16, 0.25 ;  /* 0x3e80000010101820 */ /* 0x000fc80000400000 */
[----:B------:R-:W0:Y:S01]  /*0300*/  MUFU.RCP R5, R5 ;  /* 0x0000000500057308 */ /* 0x000e220000001000 */
[----:B------:R-:W-:Y:S01]  /*0310*/  @!P3 FMUL R17, R17, 16777216 ;  /* 0x4b8000001111b820 */ /* 0x000fe20000400000 */
[----:B------:R-:W-:-:S06]  /*0320*/  @!P3 FMUL R16, R16, 16777216 ;  /* 0x4b8000001010b820 */ /* 0x000fcc0000400000 */
[----:B------:R-:W1:Y:S01]  /*0330*/  MUFU.RCP R16, R16 ;  /* 0x0000001000107308 */ /* 0x000e620000001000 */
[----:B0-----:R-:W-:-:S04]  /*0340*/  FMUL R7, R5, R6 ;  /* 0x0000000605077220 */ /* 0x001fc80000400000 */
[----:B------:R-:W-:Y:S01]  /*0350*/  FMUL R7, R8, R7 ;  /* 0x0000000708077220 */ /* 0x000fe20000400000 */
[----:B-1----:R-:W-:-:S03]  /*0360*/  FMUL R6, R16, R17 ;  /* 0x0000001110067220 */ /* 0x002fc60000400000 */
[----:B----4-:R-:W-:Y:S01]  /*0370*/  FFMA R5, R12, R7, R14 ;  /* 0x000000070c057223 */ /* 0x010fe2000000000e */
[----:B------:R-:W-:Y:S01]  /*0380*/  MOV R14, 0x3d39bf78 ;  /* 0x3d39bf78000e7802 */ /* 0x000fe20000000f00 */
[----:B------:R-:W-:Y:S02]  /*0390*/  FMUL R6, R9, R6 ;  /* 0x0000000609067220 */ /* 0x000fe40000400000 */
[----:B------:R-:W-:Y:S02]  /*03a0*/  FMUL R9, R5, 1.4426950216293334961 ;  /* 0x3fb8aa3b05097820 */ /* 0x000fe40000400000 */
[----:B------:R-:W-:-:S03]  /*03b0*/  FFMA R6, R13, R6, R15 ;  /* 0x000000060d067223 */ /* 0x000fc6000000000f */
[----:B------:R-:W-:Y:S01]  /*03c0*/  FSETP.GEU.AND P0, PT, R9, -126, PT ;  /* 0xc2fc00000900780b */ /* 0x000fe20003f0e000 */
[----:B------:R-:W-:-:S05]  /*03d0*/  FMUL R11, R6, 1.4426950216293334961 ;  /* 0x3fb8aa3b060b7820 */ /* 0x000fca0000400000 */
[----:B------:R-:W-:-:S07]  /*03e0*/  FSETP.GEU.AND P1, PT, R11, -126, PT ;  /* 0xc2fc00000b00780b */ /* 0x000fce0003f2e000 */
[----:B------:R-:W-:-:S04]  /*03f0*/  @!P0 FMUL R9, R9, 0.5 ;  /* 0x3f00000009098820 */ /* 0x000fc80000400000 */
[----:B------:R-:W0:Y:S02]  /*0400*/  MUFU.EX2 R7, R9 ;  /* 0x0000000900077308 */ /* 0x000e240000000800 */
[----:B------:R-:W-:-:S06]  /*0410*/  @!P1 FMUL R11, R11, 0.5 ;  /* 0x3f0000000b0b9820 */ /* 0x000fcc0000400000 */
[----:B------:R-:W1:Y:S01]  /*0420*/  MUFU.EX2 R8, R11 ;  /* 0x0000000b00087308 */ /* 0x000e620000000800 */
[----:B0-----:R-:W-:Y:S01]  /*0430*/  @!P0 FMUL R7, R7, R7 ;  /* 0x0000000707078220 */ /* 0x001fe20000400000 */
[----:B------:R-:W-:-:S03]  /*0440*/  FSETP.GT.AND P0, PT, R5, 20, PT ;  /* 0x41a000000500780b */ /* 0x000fc60003f04000 */
[C---:B------:R-:W-:Y:S01]  /*0450*/  FADD.FTZ.RZ R10, R7.reuse, 1 ;  /* 0x3f800000070a7421 */ /* 0x040fe2000001c000 */
[----:B------:R-:W-:Y:S01]  /*0460*/  ISETP.GE.U32.AND P2, PT, R7, 0x7f800000, PT ;  /* 0x7f8000000700780c */ /* 0x000fe20003f46070 */
[----:B-1----:R-:W-:-:S03]  /*0470*/  @!P1 FMUL R8, R8, R8 ;  /* 0x0000000808089220 */ /* 0x002fc60000400000 */
[----:B------:R-:W-:Y:S01]  /*0480*/  IADD3 R10, R10, -0x3f400000, RZ ;  /* 0xc0c000000a0a7810 */ /* 0x000fe20007ffe0ff */
[----:B------:R-:W-:-:S03]  /*0490*/  FADD.FTZ.RZ R12, R8, 1 ;  /* 0x3f800000080c7421 */ /* 0x000fc6000001c000 */
[----:B------:R-:W-:Y:S02]  /*04a0*/  LOP3.LUT R10, R10, 0xff800000, RZ, 0xc0, !PT ;  /* 0xff8000000a0a7812 */ /* 0x000fe400078ec0ff */
[----:B------:R-:W-:Y:S02]  /*04b0*/  ISETP.GE.U32.AND P1, PT, R8, 0x7f800000, PT ;  /* 0x7f8000000800780c */ /* 0x000fe40003f26070 */
[----:B------:R-:W-:Y:S02]  /*04c0*/  IADD3 R12, R12, -0x3f400000, RZ ;  /* 0xc0c000000c0c7810 */ /* 0x000fe40007ffe0ff */
[----:B------:R-:W-:Y:S02]  /*04d0*/  IADD3 R13, -R10, 0x40800000, RZ ;  /* 0x408000000a0d7810 */ /* 0x000fe40007ffe1ff */
[----:B------:R-:W-:Y:S02]  /*04e0*/  LOP3.LUT R9, R12, 0xff800000, RZ, 0xc0, !PT ;  /* 0xff8000000c097812 */ /* 0x000fe400078ec0ff */
[----:B------:R-:W-:Y:S01]  /*04f0*/  IADD3 R12, R7, -R10, RZ ;  /* 0x8000000a070c7210 */ /* 0x000fe20007ffe0ff */
[----:B------:R-:W-:Y:S01]  /*0500*/  FFMA.FTZ R11, R13, R0, -1 ;  /* 0xbf8000000d0b7423 */ /* 0x000fe20000010000 */
[----:B------:R-:W-:-:S02]  /*0510*/  IADD3 R15, -R9, 0x40800000, RZ ;  /* 0x40800000090f7810 */ /* 0x000fc40007ffe1ff */
[----:B------:R-:W-:Y:S01]  /*0520*/  IADD3 R13, R8, -R9, RZ ;  /* 0x80000009080d7210 */ /* 0x000fe20007ffe0ff */
[----:B------:R-:W-:Y:S01]  /*0530*/  FADD R11, R12, R11 ;  /* 0x0000000b0c0b7221 */ /* 0x000fe20000000000 */
[----:B------:R-:W-:Y:S01]  /*0540*/  I2FP.F32.S32 R9, R9 ;  /* 0x0000000900097245 */ /* 0x000fe20000201400 */
[----:B------:R-:W-:Y:S01]  /*0550*/  FFMA.FTZ R0, R15, R0, -1 ;  /* 0xbf8000000f007423 */ /* 0x000fe20000010000 */
[----:B------:R-:W-:Y:S01]  /*0560*/  I2FP.F32.S32 R10, R10 ;  /* 0x0000000a000a7245 */ /* 0x000fe20000201400 */
[----:B------:R-:W-:Y:S02]  /*0570*/  FFMA.FTZ R12, R11, -R14, 0.10546888411045074463 ;  /* 0x3dd800120b0c7423 */ /* 0x000fe4000001080e */
[----:B------:R-:W-:Y:S01]  /*0580*/  FADD R0, R13, R0 ;  /* 0x000000000d007221 */ /* 0x000fe20000000000 */
[----:B------:R-:W-:Y:S01]  /*0590*/  FMUL R9, R9, 1.1920928955078125e-07 ;  /* 0x3400000009097820 */ /* 0x000fe20000400000 */
[----:B------:R-:W-:Y:S01]  /*05a0*/  FFMA.FTZ R12, R11, R12, -0.13229703903198242188 ;  /* 0xbe0778e00b0c7423 */ /* 0x000fe2000001000c */
[----:B------:R-:W-:Y:S01]  /*05b0*/  FMUL R10, R10, 1.1920928955078125e-07 ;  /* 0x340000000a0a7820 */ /* 0x000fe20000400000 */
[----:B------:R-:W-:-:S02]  /*05c0*/  FFMA.FTZ R13, R0, -R14, 0.10546888411045074463 ;  /* 0x3dd80012000d7423 */ /* 0x000fc4000001080e */
[C---:B------:R-:W-:Y:S02]  /*05d0*/  FFMA.FTZ R12, R11.reuse, R12, 0.14491446316242218018 ;  /* 0x3e1464750b0c7423 */ /* 0x040fe4000001000c */
[C---:B------:R-:W-:Y:S02]  /*05e0*/  FFMA.FTZ R13, R0.reuse, R13, -0.13229703903198242188 ;  /* 0xbe0778e0000d7423 */ /* 0x040fe4000001000d */
[C---:B------:R-:W-:Y:S02]  /*05f0*/  FFMA.FTZ R12, R11.reuse, R12, -0.16641564667224884033 ;  /* 0xbe2a68dd0b0c7423 */ /* 0x040fe4000001000c */
[C---:B------:R-:W-:Y:S02]  /*0600*/  FFMA.FTZ R13, R0.reuse, R13, 0.14491446316242218018 ;  /* 0x3e146475000d7423 */ /* 0x040fe4000001000d */
[----:B------:R-:W-:Y:S02]  /*0610*/  FFMA.FTZ R12, R11, R12, 0.19988867640495300293 ;  /* 0x3e4caf9e0b0c7423 */ /* 0x000fe4000001000c */
[----:B------:R-:W-:-:S02]  /*0620*/  FFMA.FTZ R13, R0, R13, -0.16641564667224884033 ;  /* 0xbe2a68dd000d7423 */ /* 0x000fc4000001000d */
[C---:B------:R-:W-:Y:S02]  /*0630*/  FFMA.FTZ R12, R11.reuse, R12, -0.25000196695327758789 ;  /* 0xbe8000420b0c7423 */ /* 0x040fe4000001000c */
[C---:B------:R-:W-:Y:S02]  /*0640*/  FFMA.FTZ R13, R0.reuse, R13, 0.19988867640495300293 ;  /* 0x3e4caf9e000d7423 */ /* 0x040fe4000001000d */
[C---:B------:R-:W-:Y:S02]  /*0650*/  FFMA.FTZ R12, R11.reuse, R12, 0.33333510160446166992 ;  /* 0x3eaaaae60b0c7423 */ /* 0x040fe4000001000c */
[C---:B------:R-:W-:Y:S02]  /*0660*/  FFMA.FTZ R13, R0.reuse, R13, -0.25000196695327758789 ;  /* 0xbe800042000d7423 */ /* 0x040fe4000001000d */
[----:B------:R-:W-:Y:S02]  /*0670*/  FFMA.FTZ R12, R11, R12, -0.5 ;  /* 0xbf0000000b0c7423 */ /* 0x000fe4000001000c */
[----:B------:R-:W-:-:S02]  /*0680*/  FFMA.FTZ R13, R0, R13, 0.33333510160446166992 ;  /* 0x3eaaaae6000d7423 */ /* 0x000fc4000001000d */
[C---:B------:R-:W-:Y:S02]  /*0690*/  FMUL R12, R11.reuse, R12 ;  /* 0x0000000c0b0c7220 */ /* 0x040fe40000400000 */
[C---:B------:R-:W-:Y:S02]  /*06a0*/  FFMA.FTZ R13, R0.reuse, R13, -0.5 ;  /* 0xbf000000000d7423 */ /* 0x040fe4000001000d */
[----:B------:R-:W-:Y:S02]  /*06b0*/  FFMA.FTZ R11, R11, R12, R11 ;  /* 0x0000000c0b0b7223 */ /* 0x000fe4000001000b */
[----:B------:R-:W-:Y:S02]  /*06c0*/  FMUL R13, R0, R13 ;  /* 0x0000000d000d7220 */ /* 0x000fe40000400000 */
[----:B------:R-:W-:Y:S02]  /*06d0*/  FFMA.FTZ R10, R10, 0.69314718246459960938, R11 ;  /* 0x3f3172180a0a7823 */ /* 0x000fe4000001000b */
[----:B------:R-:W-:-:S04]  /*06e0*/  FFMA.FTZ R0, R0, R13, R0 ;  /* 0x0000000d00007223 */ /* 0x000fc80000010000 */
[----:B------:R-:W-:Y:S01]  /*06f0*/  FFMA.FTZ R9, R9, 0.69314718246459960938, R0 ;  /* 0x3f31721809097823 */ /* 0x000fe20000010000 */
[----:B------:R-:W-:Y:S06]  /*0700*/  @!P2 BRA `(.L_x_1) ;  /* 0x000000000014a947 */ /* 0x000fec0003800000 */
[C---:B------:R-:W-:Y:S02]  /*0710*/  ISETP.GE.AND P2, PT, R7.reuse, -0x407fffff, PT ;  /* 0xbf8000010700780c */ /* 0x040fe40003f46270 */
[----:B------:R-:W-:-:S11]  /*0720*/  FSETP.NEU.AND P3, PT, R7, RZ, PT ;  /* 0x000000ff0700720b */ /* 0x000fd60003f6d000 */
[----:B------:R-:W-:-:S05]  /*0730*/  @P2 MOV R0, 0x7f800000 ;  /* 0x7f80000000002802 */ /* 0x000fca0000000f00 */
[----:B------:R-:W-:-:S05]  /*0740*/  @P2 FFMA.FTZ R10, R7, R0, +INF ;  /* 0x7f800000070a2423 */ /* 0x000fca0000010000 */
[----:B------:R-:W-:-:S07]  /*0750*/  FSEL R10, R10, -RZ, P3 ;  /* 0x800000ff0a0a7208 */ /* 0x000fce0001800000 */
.L_x_1:
[----:B------:R-:W-:Y:S05]  /*0760*/  BSYNC B0 ;  /* 0x0000000000007941 */ /* 0x000fea0003800000 */
.L_x_0:
[----:B------:R-:W-:Y:S04]  /*0770*/  BSSY B0, `(.L_x_2) ;  /* 0x0000007000007945 */ /* 0x000fe80003800000 */
[----:B------:R-:W-:Y:S05]  /*0780*/  @!P1 BRA `(.L_x_3) ;  /* 0x0000000000149947 */ /* 0x000fea0003800000 */
[C---:B------:R-:W-:Y:S02]  /*0790*/  ISETP.GE.AND P1, PT, R8.reuse, -0x407fffff, PT ;  /* 0xbf8000010800780c */ /* 0x040fe40003f26270 */
[----:B------:R-:W-:-:S11]  /*07a0*/  FSETP.NEU.AND P2, PT, R8, RZ, PT ;  /* 0x000000ff0800720b */ /* 0x000fd60003f4d000 */
[----:B------:R-:W-:-:S05]  /*07b0*/  @P1 MOV R7, 0x7f800000 ;  /* 0x7f80000000071802 */ /* 0x000fca0000000f00 */
[----:B------:R-:W-:-:S05]  /*07c0*/  @P1 FFMA.FTZ R9, R8, R7, +INF ;  /* 0x7f80000008091423 */ /* 0x000fca0000010007 */
[----:B------:R-:W-:-:S07]  /*07d0*/  FSEL R9, R9, -RZ, P2 ;  /* 0x800000ff09097208 */ /* 0x000fce0001000000 */
.L_x_3:
[----:B------:R-:W-:Y:S05]  /*07e0*/  BSYNC B0 ;  /* 0x0000000000007941 */ /* 0x000fea0003800000 */
.L_x_2:
[----:B------:R-:W-:Y:S01]  /*07f0*/  FSEL R10, R5, R10, P0 ;  /* 0x0000000a050a7208 */ /* 0x000fe20000000000 */
[----:B------:R-:W-:Y:S01]  /*0800*/  BSSY B0, `(.L_x_4) ;  /* 0x0000017000007945 */ /* 0x000fe20003800000 */
[----:B------:R-:W-:-:S03]  /*0810*/  FSETP.GT.AND P0, PT, R6, 20, PT ;  /* 0x41a000000600780b */ /* 0x000fc60003f04000 */
[----:B------:R-:W-:Y:S01]  /*0820*/  FADD.FTZ R11, |R10|, -RZ ;  /* 0x800000ff0a0b7221 */ /* 0x000fe20000010200 */
[----:B------:R-:W-:-:S04]  /*0830*/  FSEL R7, R6, R9, P0 ;  /* 0x0000000906077208 */ /* 0x000fc80000000000 */
[----:B------:R-:W-:-:S13]  /*0840*/  FSETP.GE.AND P1, PT, R11, 0.60000002384185791016, PT ;  /* 0x3f19999a0b00780b */ /* 0x000fda0003f26000 */
[----:B------:R-:W-:Y:S05]  /*0850*/  @!P1 BRA `(.L_x_5) ;  /* 0x0000000000289947 */ /* 0x000fea0003800000 */
[C---:B------:R-:W-:Y:S01]  /*0860*/  FMUL R0, R11.reuse, 2.8853900432586669922 ;  /* 0x4038aa3b0b007820 */ /* 0x040fe20000400000 */
[----:B------:R-:W-:Y:S01]  /*0870*/  HFMA2.MMA R9, -RZ, RZ, 1.875, 0 ;  /* 0x3f800000ff097435 */ /* 0x000fe200000001ff */
[----:B------:R-:W-:-:S04]  /*0880*/  FSETP.GE.AND P0, PT, R11, 9.010913848876953125, PT ;  /* 0x41102cb40b00780b */ /* 0x000fc80003f06000 */
[----:B------:R-:W0:Y:S02]  /*0890*/  MUFU.EX2 R0, R0 ;  /* 0x0000000000007308 */ /* 0x000e240000000800 */
[----:B0-----:R-:W-:-:S06]  /*08a0*/  FADD R8, R0, 1 ;  /* 0x3f80000000087421 */ /* 0x001fcc0000000000 */
[----:B------:R-:W0:Y:S02]  /*08b0*/  MUFU.RCP R8, R8 ;  /* 0x0000000800087308 */ /* 0x000e240000001000 */
[----:B0-----:R-:W-:-:S05]  /*08c0*/  FFMA.FTZ R9, R8, -2, R9 ;  /* 0xc000000008097823 */ /* 0x001fca0000010009 */
[----:B------:R-:W-:-:S04]  /*08d0*/  FSEL R9, R9, 1, !P0 ;  /* 0x3f80000009097808 */ /* 0x000fc80004000000 */
[----:B------:R-:W-:Y:S01]  /*08e0*/  LOP3.LUT R9, R9, 0x80000000, R10, 0xf8, !PT ;  /* 0x8000000009097812 */ /* 0x000fe200078ef80a */
[----:B------:R-:W-:Y:S06]  /*08f0*/  BRA `(.L_x_6) ;  /* 0x00000000001c7947 */ /* 0x000fec0003800000 */
.L_x_5:
[----:B------:R-:W-:Y:S01]  /*0900*/  MOV R0, 0x3c80f082 ;  /* 0x3c80f08200007802 */ /* 0x000fe20000000f00 */
[----:B------:R-:W-:-:S04]  /*0910*/  FMUL R9, R10, R10 ;  /* 0x0000000a0a097220 */ /* 0x000fc80000400000 */
[----:B------:R-:W-:-:S04]  /*0920*/  FFMA.FTZ R0, R9, R0, -0.052303962409496307373 ;  /* 0xbd563cae09007423 */ /* 0x000fc80000010000 */
[----:B------:R-:W-:-:S04]  /*0930*/  FFMA.FTZ R0, R9, R0, 0.1331529766321182251 ;  /* 0x3e08594109007423 */ /* 0x000fc80000010000 */
[----:B------:R-:W-:-:S04]  /*0940*/  FFMA.FTZ R0, R9, R0, -0.33332768082618713379 ;  /* 0xbeaaa9ed09007423 */ /* 0x000fc80000010000 */
[----:B------:R-:W-:-:S04]  /*0950*/  FFMA.FTZ R0, R9, R0, RZ ;  /* 0x0000000009007223 */ /* 0x000fc800000100ff */
[----:B------:R-:W-:-:S07]  /*0960*/  FFMA.FTZ R9, R10, R0, R10 ;  /* 0x000000000a097223 */ /* 0x000fce000001000a */
.L_x_6:
[----:B------:R-:W-:Y:S05]  /*0970*/  BSYNC B0 ;  /* 0x0000000000007941 */ /* 0x000fea0003800000 */
.L_x_4:
[----:B------:R-:W-:Y:S01]  /*0980*/  FADD.FTZ R12, |R7|, -RZ ;  /* 0x800000ff070c7221 */ /* 0x000fe20000010200 */
[----:B------:R-:W-:Y:S01]  /*0990*/  BSSY B0, `(.L_x_7) ;  /* 0x0000015000007945 */ /* 0x000fe20003800000 */
[----:B------:R-:W-:-:S03]  /*09a0*/  SHF.R.S32.HI R13, RZ, 0x1f, R4 ;  /* 0x0000001fff0d7819 */ /* 0x000fc60000011404 */
        /* <DEDUP_REMOVED lines=12> */
.L_x_8:
[----:B------:R-:W-:Y:S01]  /*0a70*/  MOV R0, 0x3c80f082 ;  /* 0x3c80f08200007802 */ /* 0x000fe20000000f00 */
[----:B------:R-:W-:-:S04]  /*0a80*/  FMUL R11, R7, R7 ;  /* 0x00000007070b7220 */ /* 0x000fc80000400000 */
[----:B------:R-:W-:-:S04]  /*0a90*/  FFMA.FTZ R0, R11, R0, -0.052303962409496307373 ;  /* 0xbd563cae0b007423 */ /* 0x000fc80000010000 */
[----:B------:R-:W-:-:S04]  /*0aa0*/  FFMA.FTZ R0, R11, R0, 0.1331529766321182251 ;  /* 0x3e0859410b007423 */ /* 0x000fc80000010000 */
[----:B------:R-:W-:-:S04]  /*0ab0*/  FFMA.FTZ R0, R11, R0, -0.33332768082618713379 ;  /* 0xbeaaa9ed0b007423 */ /* 0x000fc80000010000 */
[----:B------:R-:W-:-:S04]  /*0ac0*/  FFMA.FTZ R0, R11, R0, RZ ;  /* 0x000000000b007223 */ /* 0x000fc800000100ff */
[----:B------:R-:W-:-:S07]  /*0ad0*/  FFMA.FTZ R7, R7, R0, R7 ;  /* 0x0000000007077223 */ /* 0x000fce0000010007 */
.L_x_9:
[----:B------:R-:W-:Y:S05]  /*0ae0*/  BSYNC B0 ;  /* 0x0000000000007941 */ /* 0x000fea0003800000 */
.L_x_7:
[----:B------:R-:W-:Y:S01]  /*0af0*/  ULDC.64 UR6, c[0x0][0x210] ;  /* 0x0000840000067ab9 */ /* 0x000fe20000000a00 */
[----:B-----5:R-:W-:Y:S01]  /*0b00*/  FFMA R2, R5, R9, R2 ;  /* 0x0000000905027223 */ /* 0x020fe20000000002 */
[----:B------:R-:W-:Y:S01]  /*0b10*/  LEA R8, P0, R4, UR6, 0x2 ;  /* 0x0000000604087c11 */ /* 0x000fe2000f8010ff */
[----:B------:R-:W-:-:S03]  /*0b20*/  FFMA R3, R6, R7, R3 ;  /* 0x0000000706037223 */ /* 0x000fc60000000003 */
[----:B------:R-:W-:-:S05]  /*0b30*/  LEA.HI.X R9, R4, UR7, R13, 0x2, P0 ;  /* 0x0000000704097c11 */ /* 0x000fca00080f140d */
[----:B------:R-:W-:Y:S01]  /*0b40*/  STG.E.64 desc[UR4][R8.64], R2 ;  /* 0x0000000208007986 */ /* 0x000fe2000c101b04 */
[----:B------:R-:W-:Y:S05]  /*0b50*/  EXIT ;  /* 0x000000000000794d */ /* 0x000fea0003800000 */
.L_x_10:
[----:B------:R-:W-:-:S00]  /*0b60*/  BRA `(.L_x_10) ;  /* 0xfffffffc00fc7947 */ /* 0x000fc0000383ffff */
[----:B------:R-:W-:-:S00]  /*0b70*/  NOP ;  /* 0x0000000000007918 */ /* 0x000fc00000000000 */
        /* <DEDUP_REMOVED lines=8> */
.L_x_11:


//--------------------- .nv.global.init           --------------------------
	.section	.nv.global.init,"aw",@progbits
.nv.global.init:
	.type		_$_str,@object
	.size		_$_str,(_$_str_$_2 - _$_str)
_$_str:
        /*0000*/ 	.byte	0x5f, 0x5f, 0x43, 0x55, 0x44, 0x41, 0x5f, 0x46, 0x54, 0x5a, 0x00
	.type		_$_str_$_2,@object
	.size		_$_str_$_2,(.L_1 - _$_str_$_2)
_$_str_$_2:
        /*000b*/ 	.byte	0x5f, 0x5f, 0x43, 0x55, 0x44, 0x41, 0x5f, 0x50, 0x52, 0x45, 0x43, 0x5f, 0x53, 0x51, 0x52, 0x54
        /*001b*/ 	.byte	0x00
.L_1:


//--------------------- .nv.constant0.triton_poi_fused__native_batch_norm_legit_no_training_add_mul_softplus_tanh_6 --------------------------
	.section	.nv.constant0.triton_poi_fused__native_batch_norm_legit_no_training_add_mul_softplus_tanh_6,"a",@progbits
	.sectionflags	@""
	.align	4
.nv.constant0.triton_poi_fused__native_batch_norm_legit_no_training_add_mul_softplus_tanh_6:
	.zero		588
